	.headerflags	@"EF_CUDA_TEXMODE_UNIFIED EF_CUDA_64BIT_ADDRESS EF_CUDA_ACCELERATORS EF_CUDA_SM90 EF_CUDA_VIRTUAL_SM(EF_CUDA_SM90)"
	.elftype	@"ET_EXEC"


//--------------------- .nv.info                  --------------------------
	.section	.nv.info,"",@"SHT_CUDA_INFO"
	.align	4


	//----- nvinfo : EIATTR_REGCOUNT
	.align		4
        /*0000*/ 	.byte	0x04, 0x2f
        /*0002*/ 	.short	(.L_3 - .L_2)
	.align		4
.L_2:
        /*0004*/ 	.word	index@(triton_poi_fused__native_batch_norm_legit_no_training_relu_14)
        /*0008*/ 	.word	0x00000020


	//----- nvinfo : EIATTR_MIN_STACK_SIZE
	.align		4
.L_3:
        /*000c*/ 	.byte	0x04, 0x12
        /*000e*/ 	.short	(.L_5 - .L_4)
	.align		4
.L_4:
        /*0010*/ 	.word	index@(triton_poi_fused__native_batch_norm_legit_no_training_relu_14)
        /*0014*/ 	.word	0x00000000


	//----- nvinfo : EIATTR_FRAME_SIZE
	.align		4
.L_5:
        /*0018*/ 	.byte	0x04, 0x11
        /*001a*/ 	.short	(.L_7 - .L_6)
	.align		4
.L_6:
        /*001c*/ 	.word	index@(triton_poi_fused__native_batch_norm_legit_no_training_relu_14)
        /*0020*/ 	.word	0x00000000


	//----- nvinfo : EIATTR_MIN_STACK_SIZE
	.align		4
.L_7:
        /*0024*/ 	.byte	0x04, 0x12
        /*0026*/ 	.short	(.L_9 - .L_8)
	.align		4
.L_8:
        /*0028*/ 	.word	index@(triton_poi_fused__native_batch_norm_legit_no_training_relu_14)
        /*002c*/ 	.word	0x00000000
.L_9:


//--------------------- .nv.info.triton_poi_fused__native_batch_norm_legit_no_training_relu_14 --------------------------
	.section	.nv.info.triton_poi_fused__native_batch_norm_legit_no_training_relu_14,"",@"SHT_CUDA_INFO"
	.sectionflags	@""
	.align	4


	//----- nvinfo : EIATTR_CUDA_API_VERSION
	.align		4
        /*0000*/ 	.byte	0x04, 0x37
        /*0002*/ 	.short	(.L_11 - .L_10)
.L_10:
        /*0004*/ 	.word	0x0000007c


	//----- nvinfo : EIATTR_KPARAM_INFO
	.align		4
.L_11:
        /*0008*/ 	.byte	0x04, 0x17
        /*000a*/ 	.short	(.L_13 - .L_12)
.L_12:
        /*000c*/ 	.word	0x00000000
        /*0010*/ 	.short	0x0006
        /*0012*/ 	.short	0x0030
        /*0014*/ 	.byte	0x00, 0xf0, 0x11, 0x00


	//----- nvinfo : EIATTR_KPARAM_INFO
	.align		4
.L_13:
        /*0018*/ 	.byte	0x04, 0x17
        /*001a*/ 	.short	(.L_15 - .L_14)
.L_14:
        /*001c*/ 	.word	0x00000000
        /*0020*/ 	.short	0x0005
        /*0022*/ 	.short	0x0028
        /*0024*/ 	.byte	0x00, 0xf4, 0x21, 0x00


	//----- nvinfo : EIATTR_KPARAM_INFO
	.align		4
.L_15:
        /*0028*/ 	.byte	0x04, 0x17
        /*002a*/ 	.short	(.L_17 - .L_16)
.L_16:
        /*002c*/ 	.word	0x00000000
        /*0030*/ 	.short	0x0004
        /*0032*/ 	.short	0x0020
        /*0034*/ 	.byte	0x00, 0xf4, 0x21, 0x00


	//----- nvinfo : EIATTR_KPARAM_INFO
	.align		4
.L_17:
        /*0038*/ 	.byte	0x04, 0x17
        /*003a*/ 	.short	(.L_19 - .L_18)
.L_18:
        /*003c*/ 	.word	0x00000000
        /*0040*/ 	.short	0x0003
        /*0042*/ 	.short	0x0018
        /*0044*/ 	.byte	0x00, 0xf4, 0x21, 0x00


	//----- nvinfo : EIATTR_KPARAM_INFO
	.align		4
.L_19:
        /*0048*/ 	.byte	0x04, 0x17
        /*004a*/ 	.short	(.L_21 - .L_20)
.L_20:
        /*004c*/ 	.word	0x00000000
        /*0050*/ 	.short	0x0002
        /*0052*/ 	.short	0x0010
        /*0054*/ 	.byte	0x00, 0xf4, 0x21, 0x00


	//----- nvinfo : EIATTR_KPARAM_INFO
	.align		4
.L_21:
        /*0058*/ 	.byte	0x04, 0x17
        /*005a*/ 	.short	(.L_23 - .L_22)
.L_22:
        /*005c*/ 	.word	0x00000000
        /*0060*/ 	.short	0x0001
        /*0062*/ 	.short	0x0008
        /*0064*/ 	.byte	0x00, 0xf4, 0x21, 0x00


	//----- nvinfo : EIATTR_KPARAM_INFO
	.align		4
.L_23:
        /*0068*/ 	.byte	0x04, 0x17
        /*006a*/ 	.short	(.L_25 - .L_24)
.L_24:
        /*006c*/ 	.word	0x00000000
        /*0070*/ 	.short	0x0000
        /*0072*/ 	.short	0x0000
        /*0074*/ 	.byte	0x00, 0xf4, 0x21, 0x00


	//----- nvinfo : EIATTR_SPARSE_MMA_MASK
	.align		4
.L_25:
        /*0078*/ 	.byte	0x03, 0x50
        /*007a*/ 	.short	0x0000


	//----- nvinfo : EIATTR_MAXREG_COUNT
	.align		4
        /*007c*/ 	.byte	0x03, 0x1b
        /*007e*/ 	.short	0x00ff


	//----- nvinfo : EIATTR_EXIT_INSTR_OFFSETS
	.align		4
        /*0080*/ 	.byte	0x04, 0x1c
        /*0082*/ 	.short	(.L_27 - .L_26)


	//   ....[0]....
.L_26:
        /*0084*/ 	.word	0x000006e0


	//----- nvinfo : EIATTR_REQNTID
	.align		4
.L_27:
        /*0088*/ 	.byte	0x04, 0x10
        /*008a*/ 	.short	(.L_29 - .L_28)
.L_28:
        /*008c*/ 	.word	0x00000080
        /*0090*/ 	.word	0x00000001
        /*0094*/ 	.word	0x00000001


	//----- nvinfo : EIATTR_CBANK_PARAM_SIZE
	.align		4
.L_29:
        /*0098*/ 	.byte	0x03, 0x19
        /*009a*/ 	.short	0x0034


	//----- nvinfo : EIATTR_PARAM_CBANK
	.align		4
        /*009c*/ 	.byte	0x04, 0x0a
        /*009e*/ 	.short	(.L_31 - .L_30)
	.align		4
.L_30:
        /*00a0*/ 	.word	index@(.nv.constant0.triton_poi_fused__native_batch_norm_legit_no_training_relu_14)
        /*00a4*/ 	.short	0x0210
        /*00a6*/ 	.short	0x0034


	//----- nvinfo : EIATTR_SW_WAR
	.align		4
.L_31:
        /*00a8*/ 	.byte	0x04, 0x36
        /*00aa*/ 	.short	(.L_33 - .L_32)
.L_32:
        /*00ac*/ 	.word	0x00000008
.L_33:


//--------------------- .nv.callgraph             --------------------------
	.section	.nv.callgraph,"",@"SHT_CUDA_CALLGRAPH"
	.align	4
	.sectionentsize	8
	.align		4
        /*0000*/ 	.word	0x00000000
	.align		4
        /*0004*/ 	.word	0xffffffff
	.align		4
        /*0008*/ 	.word	0x00000000
	.align		4
        /*000c*/ 	.word	0xfffffffe
	.align		4
        /*0010*/ 	.word	0x00000000
	.align		4
        /*0014*/ 	.word	0xfffffffd
	.align		4
        /*0018*/ 	.word	0x00000000
	.align		4
        /*001c*/ 	.word	0xfffffffc


//--------------------- .nv.constant4             --------------------------
	.section	.nv.constant4,"a",@progbits
	.align	8
	.align		8
.nv.constant4:
        /*0000*/ 	.dword	_$_str
	.align		8
        /*0008*/ 	.dword	_$_str_$_2


//--------------------- .text.triton_poi_fused__native_batch_norm_legit_no_training_relu_14 --------------------------
	.section	.text.triton_poi_fused__native_batch_norm_legit_no_training_relu_14,"ax",@progbits
	.align	128
        .global         triton_poi_fused__native_batch_norm_legit_no_training_relu_14
        .type           triton_poi_fused__native_batch_norm_legit_no_training_relu_14,@function
        .size           triton_poi_fused__native_batch_norm_legit_no_training_relu_14,(.L_x_1 - triton_poi_fused__native_batch_norm_legit_no_training_relu_14)
        .other          triton_poi_fused__native_batch_norm_legit_no_training_relu_14,@"STO_CUDA_ENTRY STV_DEFAULT"
triton_poi_fused__native_batch_norm_legit_no_training_relu_14:
.text.triton_poi_fused__native_batch_norm_legit_no_training_relu_14:
[----:B------:R-:W-:Y:S01]  /*0000*/  LDC R1, c[0x0][0x28] ;  /* 0x00000a00ff017b82 */ /* 0x000fe20000000800 */
[----:B------:R-:W1:Y:S01]  /*0010*/  S2R R0, SR_TID.X ;  /* 0x0000000000007919 */ /* 0x000e620000002100 */
[----:B------:R-:W-:-:S06]  /*0020*/  ULDC.64 UR4, c[0x0][0x208] ;  /* 0x0000820000047ab9 */ /* 0x000fcc0000000a00 */
[----:B------:R-:W2:Y:S01]  /*0030*/  LDC.64 R16, c[0x0][0x218] ;  /* 0x00008600ff107b82 */ /* 0x000ea20000000a00 */
[----:B------:R-:W3:Y:S07]  /*0040*/  S2R R5, SR_CTAID.X ;  /* 0x0000000000057919 */ /* 0x000eee0000002500 */
[----:B------:R-:W4:Y:S08]  /*0050*/  LDC.64 R14, c[0x0][0x210] ;  /* 0x00008400ff0e7b82 */ /* 0x000f300000000a00 */
[----:B------:R-:W5:Y:S01]  /*0060*/  LDC.64 R12, c[0x0][0x230] ;  /* 0x00008c00ff0c7b82 */ /* 0x000f620000000a00 */
[----:B-1----:R-:W-:-:S02]  /*0070*/  SHF.L.U32 R0, R0, 0x2, RZ ;  /* 0x0000000200007819 */ /* 0x002fc400000006ff */
[----:B---3--:R-:W-:Y:S02]  /*0080*/  SHF.R.S32.HI R3, RZ, 0x15, R5 ;  /* 0x00000015ff037819 */ /* 0x008fe40000011405 */
[----:B------:R-:W-:Y:S02]  /*0090*/  LOP3.LUT R0, R0, 0x1fc, RZ, 0xc0, !PT ;  /* 0x000001fc00007812 */ /* 0x000fe400078ec0ff */
[----:B------:R-:W-:Y:S02]  /*00a0*/  SGXT R3, R3, 0x1 ;  /* 0x000000010303781a */ /* 0x000fe40000000200 */
[----:B------:R-:W-:-:S04]  /*00b0*/  LEA R18, R5, R0, 0xa ;  /* 0x0000000005127211 */ /* 0x000fc800078e50ff */
[----:B------:R-:W-:Y:S02]  /*00c0*/  LEA.HI R0, R3, R18, RZ, 0x6 ;  /* 0x0000001203007211 */ /* 0x000fe400078f30ff */
[----:B------:R-:W1:Y:S02]  /*00d0*/  LDC.64 R2, c[0x0][0x220] ;  /* 0x00008800ff027b82 */ /* 0x000e640000000a00 */
[----:B------:R-:W-:Y:S02]  /*00e0*/  SHF.R.S32.HI R23, RZ, 0x6, R0 ;  /* 0x00000006ff177819 */ /* 0x000fe40000011400 */
[----:B------:R-:W-:-:S03]  /*00f0*/  IADD3 R0, R0, 0x200, RZ ;  /* 0x0000020000007810 */ /* 0x000fc60007ffe0ff */
[----:B------:R-:W-:Y:S01]  /*0100*/  IMAD.HI R4, R23, 0x30c30c31, RZ ;  /* 0x30c30c3117047827 */ /* 0x000fe200078e02ff */
[----:B------:R-:W-:-:S04]  /*0110*/  SHF.R.S32.HI R0, RZ, 0x6, R0 ;  /* 0x00000006ff007819 */ /* 0x000fc80000011400 */
[----:B------:R-:W-:Y:S01]  /*0120*/  SHF.R.U32.HI R5, RZ, 0x1f, R4 ;  /* 0x0000001fff057819 */ /* 0x000fe20000011604 */
[----:B------:R-:W-:-:S03]  /*0130*/  IMAD.HI R6, R0, 0x30c30c31, RZ ;  /* 0x30c30c3100067827 */ /* 0x000fc600078e02ff */
[----:B------:R-:W-:Y:S02]  /*0140*/  LEA.HI.SX32 R4, R4, R5, 0x19 ;  /* 0x0000000504047211 */ /* 0x000fe400078fcaff */
[----:B------:R-:W-:-:S03]  /*0150*/  SHF.R.U32.HI R5, RZ, 0x1f, R6 ;  /* 0x0000001fff057819 */ /* 0x000fc60000011606 */
[----:B------:R-:W-:Y:S01]  /*0160*/  IMAD R23, R4, -0x2a0, R23 ;  /* 0xfffffd6004177824 */ /* 0x000fe200078e0217 */
[----:B------:R-:W-:-:S03]  /*0170*/  LEA.HI.SX32 R5, R6, R5, 0x19 ;  /* 0x0000000506057211 */ /* 0x000fc600078fcaff */
[----:B-1----:R-:W-:-:S04]  /*0180*/  IMAD.WIDE R8, R23, 0x4, R2 ;  /* 0x0000000417087825 */ /* 0x002fc800078e0202 */
[----:B------:R-:W-:Y:S01]  /*0190*/  IMAD R19, R5, -0x2a0, R0 ;  /* 0xfffffd6005137824 */ /* 0x000fe200078e0200 */
[----:B------:R-:W3:Y:S03]  /*01a0*/  LDG.E.EL R20, desc[UR4][R8.64] ;  /* 0x0000000408147981 */ /* 0x000ee6000c2e1900 */
[----:B------:R-:W-:Y:S02]  /*01b0*/  IMAD.WIDE R10, R19, 0x4, R2 ;  /* 0x00000004130a7825 */ /* 0x000fe400078e0202 */
[----:B------:R-:W1:Y:S03]  /*01c0*/  LDC.64 R2, c[0x0][0x228] ;  /* 0x00008a00ff027b82 */ /* 0x000e660000000a00 */
[----:B------:R-:W3:Y:S01]  /*01d0*/  LDG.E.EL R21, desc[UR4][R10.64] ;  /* 0x000000040a157981 */ /* 0x000ee2000c2e1900 */
[----:B--2---:R-:W-:-:S04]  /*01e0*/  IMAD.WIDE R26, R23, 0x4, R16 ;  /* 0x00000004171a7825 */ /* 0x004fc800078e0210 */
[----:B----4-:R-:W-:Y:S01]  /*01f0*/  IMAD.WIDE R14, R18, 0x4, R14 ;  /* 0x00000004120e7825 */ /* 0x010fe200078e020e */
[----:B------:R-:W2:Y:S04]  /*0200*/  LDG.E.EL R0, desc[UR4][R26.64] ;  /* 0x000000041a007981 */ /* 0x000ea8000c2e1900 */
[----:B------:R-:W2:Y:S01]  /*0210*/  LDG.E.128 R4, desc[UR4][R14.64] ;  /* 0x000000040e047981 */ /* 0x000ea2000c1e1d00 */
[----:B------:R-:W-:-:S03]  /*0220*/  IMAD.WIDE R16, R19, 0x4, R16 ;  /* 0x0000000413107825 */ /* 0x000fc600078e0210 */
[----:B------:R-:W4:Y:S04]  /*0230*/  LDG.E.128 R8, desc[UR4][R14.64+0x800] ;  /* 0x000800040e087981 */ /* 0x000f28000c1e1d00 */
[----:B------:R-:W4:Y:S01]  /*0240*/  LDG.E.EL R16, desc[UR4][R16.64] ;  /* 0x0000000410107981 */ /* 0x000f22000c2e1900 */
[----:B01----:R-:W-:-:S04]  /*0250*/  IMAD.WIDE R24, R23, 0x4, R2 ;  /* 0x0000000417187825 */ /* 0x003fc800078e0202 */
[----:B-----5:R-:W-:Y:S02]  /*0260*/  IMAD.WIDE R22, R23, 0x4, R12 ;  /* 0x0000000417167825 */ /* 0x020fe400078e020c */
[----:B------:R-:W5:Y:S04]  /*0270*/  LDG.E.EL R24, desc[UR4][R24.64] ;  /* 0x0000000418187981 */ /* 0x000f68000c2e1900 */
[----:B------:R-:W5:Y:S01]  /*0280*/  LDG.E.EL R23, desc[UR4][R22.64] ;  /* 0x0000000416177981 */ /* 0x000f62000c2e1900 */
[----:B------:R-:W-:-:S04]  /*0290*/  IMAD.WIDE R2, R19, 0x4, R2 ;  /* 0x0000000413027825 */ /* 0x000fc800078e0202 */
[----:B------:R-:W-:Y:S02]  /*02a0*/  IMAD.WIDE R28, R19, 0x4, R12 ;  /* 0x00000004131c7825 */ /* 0x000fe400078e020c */
[----:B------:R0:W4:Y:S04]  /*02b0*/  LDG.E.EL R12, desc[UR4][R2.64] ;  /* 0x00000004020c7981 */ /* 0x000128000c2e1900 */
[----:B------:R-:W4:Y:S01]  /*02c0*/  LDG.E.EL R13, desc[UR4][R28.64] ;  /* 0x000000041c0d7981 */ /* 0x000f22000c2e1900 */
[----:B0-----:R-:W-:Y:S01]  /*02d0*/  HFMA2.MMA R3, -RZ, RZ, 1.625, 0 ;  /* 0x3e800000ff037435 */ /* 0x001fe200000001ff */
[----:B---3--:R-:W-:-:S04]  /*02e0*/  FADD R20, R20, 0.0010000000474974513054 ;  /* 0x3a83126f14147421 */ /* 0x008fc80000000000 */
[----:B------:R-:W0:Y:S01]  /*02f0*/  MUFU.SQRT R19, R20 ;  /* 0x0000001400137308 */ /* 0x000e220000002000 */
[----:B------:R-:W-:-:S07]  /*0300*/  FADD R21, R21, 0.0010000000474974513054 ;  /* 0x3a83126f15157421 */ /* 0x000fce0000000000 */
[----:B------:R-:W1:Y:S01]  /*0310*/  MUFU.SQRT R25, R21 ;  /* 0x0000001500197308 */ /* 0x000e620000002000 */
[C---:B0-----:R-:W-:Y:S02]  /*0320*/  FSETP.GT.AND P0, PT, R19.reuse, 8.50705917302346158658e+37, PT ;  /* 0x7e8000001300780b */ /* 0x041fe40003f04000 */
[----:B------:R-:W-:Y:S02]  /*0330*/  FSETP.GEU.AND P2, PT, R19, 1.175494350822287508e-38, PT ;  /* 0x008000001300780b */ /* 0x000fe40003f4e000 */
[C---:B-1----:R-:W-:Y:S02]  /*0340*/  FSETP.GT.AND P1, PT, R25.reuse, 8.50705917302346158658e+37, PT ;  /* 0x7e8000001900780b */ /* 0x042fe40003f24000 */
[----:B------:R-:W-:-:S07]  /*0350*/  FSETP.GEU.AND P3, PT, R25, 1.175494350822287508e-38, PT ;  /* 0x008000001900780b */ /* 0x000fce0003f6e000 */
[----:B------:R-:W-:-:S04]  /*0360*/  @P0 FMUL R19, R19, 0.25 ;  /* 0x3e80000013130820 */ /* 0x000fc80000400000 */
[----:B------:R-:W-:Y:S01]  /*0370*/  @!P2 FMUL R19, R19, 16777216 ;  /* 0x4b8000001313a820 */ /* 0x000fe20000400000 */
[----:B------:R-:W-:-:S05]  /*0380*/  @P1 FMUL R25, R25, 0.25 ;  /* 0x3e80000019191820 */ /* 0x000fca0000400000 */
[----:B------:R-:W0:Y:S01]  /*0390*/  MUFU.RCP R19, R19 ;  /* 0x0000001300137308 */ /* 0x000e220000001000 */
[----:B------:R-:W-:Y:S01]  /*03a0*/  @!P3 FMUL R25, R25, 16777216 ;  /* 0x4b8000001919b820 */ /* 0x000fe20000400000 */
[----:B------:R-:W-:-:S06]  /*03b0*/  FSEL R2, R3, 1, P0 ;  /* 0x3f80000003027808 */ /* 0x000fcc0000000000 */
[----:B------:R-:W1:Y:S01]  /*03c0*/  MUFU.RCP R14, R25 ;  /* 0x00000019000e7308 */ /* 0x000e620000001000 */
[----:B------:R-:W-:Y:S01]  /*03d0*/  FSEL R3, R3, 1, P1 ;  /* 0x3f80000003037808 */ /* 0x000fe20000800000 */
[----:B------:R-:W-:Y:S01]  /*03e0*/  @!P2 FMUL R2, R2, 16777216 ;  /* 0x4b8000000202a820 */ /* 0x000fe20000400000 */
[----:B--2---:R-:W-:-:S03]  /*03f0*/  FADD R4, R4, -R0 ;  /* 0x8000000004047221 */ /* 0x004fc60000000000 */
[----:B------:R-:W-:Y:S01]  /*0400*/  @!P3 FMUL R3, R3, 16777216 ;  /* 0x4b8000000303b820 */ /* 0x000fe20000400000 */
[----:B0-----:R-:W-:Y:S01]  /*0410*/  FMUL R15, R19, R2 ;  /* 0x00000002130f7220 */ /* 0x001fe20000400000 */
[--C-:B------:R-:W-:Y:S01]  /*0420*/  FADD R20, R5, -R0.reuse ;  /* 0x8000000005147221 */ /* 0x100fe20000000000 */
[--C-:B------:R-:W-:Y:S01]  /*0430*/  FADD R6, R6, -R0.reuse ;  /* 0x8000000006067221 */ /* 0x100fe20000000000 */
[----:B------:R-:W-:Y:S01]  /*0440*/  FADD R0, R7, -R0 ;  /* 0x8000000007007221 */ /* 0x000fe20000000000 */
[C---:B------:R-:W-:Y:S01]  /*0450*/  FMUL R5, R15.reuse, R4 ;  /* 0x000000040f057220 */ /* 0x040fe20000400000 */
[C---:B------:R-:W-:Y:S01]  /*0460*/  FMUL R4, R15.reuse, R20 ;  /* 0x000000140f047220 */ /* 0x040fe20000400000 */
[----:B-1----:R-:W-:Y:S02]  /*0470*/  FMUL R14, R14, R3 ;  /* 0x000000030e0e7220 */ /* 0x002fe40000400000 */
[----:B------:R-:W0:Y:S01]  /*0480*/  LDC.64 R2, c[0x0][0x238] ;  /* 0x00008e00ff027b82 */ /* 0x000e220000000a00 */
[C---:B------:R-:W-:Y:S01]  /*0490*/  FMUL R20, R15.reuse, R6 ;  /* 0x000000060f147220 */ /* 0x040fe20000400000 */
[----:B------:R-:W-:Y:S01]  /*04a0*/  FMUL R6, R15, R0 ;  /* 0x000000000f067220 */ /* 0x000fe20000400000 */
[--C-:B----4-:R-:W-:Y:S01]  /*04b0*/  FADD R7, R8, -R16.reuse ;  /* 0x8000001008077221 */ /* 0x110fe20000000000 */
[--C-:B------:R-:W-:Y:S01]  /*04c0*/  FADD R9, R9, -R16.reuse ;  /* 0x8000001009097221 */ /* 0x100fe20000000000 */
[--C-:B------:R-:W-:Y:S01]  /*04d0*/  FADD R15, R10, -R16.reuse ;  /* 0x800000100a0f7221 */ /* 0x100fe20000000000 */
[C-C-:B-----5:R-:W-:Y:S01]  /*04e0*/  FFMA R0, R24.reuse, R5, R23.reuse ;  /* 0x0000000518007223 */ /* 0x160fe20000000017 */
[----:B------:R-:W-:Y:S01]  /*04f0*/  FADD R11, R11, -R16 ;  /* 0x800000100b0b7221 */ /* 0x000fe20000000000 */
[C-C-:B------:R-:W-:Y:S01]  /*0500*/  FFMA R4, R24.reuse, R4, R23.reuse ;  /* 0x0000000418047223 */ /* 0x140fe20000000017 */
[C-C-:B------:R-:W-:Y:S01]  /*0510*/  FFMA R5, R24.reuse, R20, R23.reuse ;  /* 0x0000001418057223 */ /* 0x140fe20000000017 */
[----:B------:R-:W-:Y:S01]  /*0520*/  FFMA R23, R24, R6, R23 ;  /* 0x0000000618177223 */ /* 0x000fe20000000017 */
[C---:B------:R-:W-:Y:S01]  /*0530*/  FMUL R7, R14.reuse, R7 ;  /* 0x000000070e077220 */ /* 0x040fe20000400000 */
[C---:B------:R-:W-:Y:S01]  /*0540*/  FMUL R8, R14.reuse, R9 ;  /* 0x000000090e087220 */ /* 0x040fe20000400000 */
[C---:B------:R-:W-:Y:S01]  /*0550*/  FMUL R6, R14.reuse, R15 ;  /* 0x0000000f0e067220 */ /* 0x040fe20000400000 */
[----:B------:R-:W-:Y:S01]  /*0560*/  FMUL R14, R14, R11 ;  /* 0x0000000b0e0e7220 */ /* 0x000fe20000400000 */
[C-C-:B------:R-:W-:Y:S01]  /*0570*/  FFMA R9, R12.reuse, R7, R13.reuse ;  /* 0x000000070c097223 */ /* 0x140fe2000000000d */
[C-C-:B------:R-:W-:Y:S01]  /*0580*/  FFMA R8, R12.reuse, R8, R13.reuse ;  /* 0x000000080c087223 */ /* 0x140fe2000000000d */
[C-C-:B------:R-:W-:Y:S01]  /*0590*/  FFMA R10, R12.reuse, R6, R13.reuse ;  /* 0x000000060c0a7223 */ /* 0x140fe2000000000d */
[----:B------:R-:W-:Y:S01]  /*05a0*/  FFMA R14, R12, R14, R13 ;  /* 0x0000000e0c0e7223 */ /* 0x000fe2000000000d */
[----:B------:R-:W-:-:S02]  /*05b0*/  FSETP.GEU.AND P6, PT, R23, RZ, PT ;  /* 0x000000ff1700720b */ /* 0x000fc40003fce000 */
[----:B------:R-:W-:Y:S02]  /*05c0*/  FSETP.GEU.AND P0, PT, R5, RZ, PT ;  /* 0x000000ff0500720b */ /* 0x000fe40003f0e000 */
[----:B------:R-:W-:Y:S02]  /*05d0*/  FSETP.GEU.AND P1, PT, R4, RZ, PT ;  /* 0x000000ff0400720b */ /* 0x000fe40003f2e000 */
[----:B------:R-:W-:Y:S02]  /*05e0*/  FSETP.GEU.AND P3, PT, R14, RZ, PT ;  /* 0x000000ff0e00720b */ /* 0x000fe40003f6e000 */
[----:B------:R-:W-:Y:S02]  /*05f0*/  SEL R7, R23, RZ, P6 ;  /* 0x000000ff17077207 */ /* 0x000fe40003000000 */
[----:B------:R-:W-:Y:S02]  /*0600*/  FSETP.GEU.AND P2, PT, R0, RZ, PT ;  /* 0x000000ff0000720b */ /* 0x000fe40003f4e000 */
[----:B------:R-:W-:-:S02]  /*0610*/  FSETP.GEU.AND P4, PT, R10, RZ, PT ;  /* 0x000000ff0a00720b */ /* 0x000fc40003f8e000 */
[----:B------:R-:W-:Y:S02]  /*0620*/  FSETP.GEU.AND P5, PT, R9, RZ, PT ;  /* 0x000000ff0900720b */ /* 0x000fe40003fae000 */
[----:B------:R-:W-:Y:S02]  /*0630*/  FSETP.GEU.AND P6, PT, R8, RZ, PT ;  /* 0x000000ff0800720b */ /* 0x000fe40003fce000 */
[----:B------:R-:W-:Y:S01]  /*0640*/  SEL R6, R5, RZ, P0 ;  /* 0x000000ff05067207 */ /* 0x000fe20000000000 */
[----:B0-----:R-:W-:Y:S01]  /*0650*/  IMAD.WIDE R2, R18, 0x4, R2 ;  /* 0x0000000412027825 */ /* 0x001fe200078e0202 */
[----:B------:R-:W-:Y:S02]  /*0660*/  SEL R5, R4, RZ, P1 ;  /* 0x000000ff04057207 */ /* 0x000fe40000800000 */
[----:B------:R-:W-:Y:S02]  /*0670*/  SEL R15, R14, RZ, P3 ;  /* 0x000000ff0e0f7207 */ /* 0x000fe40001800000 */
[----:B------:R-:W-:-:S02]  /*0680*/  SEL R4, R0, RZ, P2 ;  /* 0x000000ff00047207 */ /* 0x000fc40001000000 */
[----:B------:R-:W-:Y:S02]  /*0690*/  SEL R14, R10, RZ, P4 ;  /* 0x000000ff0a0e7207 */ /* 0x000fe40002000000 */
[----:B------:R-:W-:Y:S02]  /*06a0*/  SEL R12, R9, RZ, P5 ;  /* 0x000000ff090c7207 */ /* 0x000fe40002800000 */
[----:B------:R-:W-:Y:S01]  /*06b0*/  SEL R13, R8, RZ, P6 ;  /* 0x000000ff080d7207 */ /* 0x000fe20003000000 */
[----:B------:R-:W-:Y:S04]  /*06c0*/  STG.E.128 desc[UR4][R2.64], R4 ;  /* 0x0000000402007986 */ /* 0x000fe8000c101d04 */
[----:B------:R-:W-:Y:S01]  /*06d0*/  STG.E.128 desc[UR4][R2.64+0x800], R12 ;  /* 0x0008000c02007986 */ /* 0x000fe2000c101d04 */
[----:B------:R-:W-:Y:S05]  /*06e0*/  EXIT ;  /* 0x000000000000794d */ /* 0x000fea0003800000 */
.L_x_0:
[----:B------:R-:W-:-:S00]  /*06f0*/  BRA `(.L_x_0) ;  /* 0xfffffffc00fc7947 */ /* 0x000fc0000383ffff */
[----:B------:R-:W-:-:S00]  /*0700*/  NOP ;  /* 0x0000000000007918 */ /* 0x000fc00000000000 */
[----:B------:R-:W-:-:S00]  /*0710*/  NOP ;  /* 0x0000000000007918 */ /* 0x000fc00000000000 */
[----:B------:R-:W-:-:S00]  /*0720*/  NOP ;  /* 0x0000000000007918 */ /* 0x000fc00000000000 */
[----:B------:R-:W-:-:S00]  /*0730*/  NOP ;  /* 0x0000000000007918 */ /* 0x000fc00000000000 */
[----:B------:R-:W-:-:S00]  /*0740*/  NOP ;  /* 0x0000000000007918 */ /* 0x000fc00000000000 */
[----:B------:R-:W-:-:S00]  /*0750*/  NOP ;  /* 0x0000000000007918 */ /* 0x000fc00000000000 */
[----:B------:R-:W-:-:S00]  /*0760*/  NOP ;  /* 0x0000000000007918 */ /* 0x000fc00000000000 */
[----:B------:R-:W-:-:S00]  /*0770*/  NOP ;  /* 0x0000000000007918 */ /* 0x000fc00000000000 */
.L_x_1:


//--------------------- .nv.global.init           --------------------------
	.section	.nv.global.init,"aw",@progbits
.nv.global.init:
	.type		_$_str,@object
	.size		_$_str,(_$_str_$_2 - _$_str)
_$_str:
        /*0000*/ 	.byte	0x5f, 0x5f, 0x43, 0x55, 0x44, 0x41, 0x5f, 0x46, 0x54, 0x5a, 0x00
	.type		_$_str_$_2,@object
	.size		_$_str_$_2,(.L_1 - _$_str_$_2)
_$_str_$_2:
        /*000b*/ 	.byte	0x5f, 0x5f, 0x43, 0x55, 0x44, 0x41, 0x5f, 0x50, 0x52, 0x45, 0x43, 0x5f, 0x53, 0x51, 0x52, 0x54
        /*001b*/ 	.byte	0x00
.L_1:


//--------------------- .nv.constant0.triton_poi_fused__native_batch_norm_legit_no_training_relu_14 --------------------------
	.section	.nv.constant0.triton_poi_fused__native_batch_norm_legit_no_training_relu_14,"a",@progbits
	.sectionflags	@""
	.align	4
.nv.constant0.triton_poi_fused__native_batch_norm_legit_no_training_relu_14:
	.zero		580
